	.headerflags	@"EF_CUDA_TEXMODE_UNIFIED EF_CUDA_64BIT_ADDRESS EF_CUDA_ACCELERATORS EF_CUDA_SM90 EF_CUDA_VIRTUAL_SM(EF_CUDA_SM90)"
	.elftype	@"ET_EXEC"


//--------------------- .nv.info                  --------------------------
	.section	.nv.info,"",@"SHT_CUDA_INFO"
	.align	4


	//----- nvinfo : EIATTR_REGCOUNT
	.align		4
        /*0000*/ 	.byte	0x04, 0x2f
        /*0002*/ 	.short	(.L_1 - .L_0)
	.align		4
.L_0:
        /*0004*/ 	.word	index@(triton_per_fused_mv_0)
        /*0008*/ 	.word	0x0000000f


	//----- nvinfo : EIATTR_MIN_STACK_SIZE
	.align		4
.L_1:
        /*000c*/ 	.byte	0x04, 0x12
        /*000e*/ 	.short	(.L_3 - .L_2)
	.align		4
.L_2:
        /*0010*/ 	.word	index@(triton_per_fused_mv_0)
        /*0014*/ 	.word	0x00000000


	//----- nvinfo : EIATTR_FRAME_SIZE
	.align		4
.L_3:
        /*0018*/ 	.byte	0x04, 0x11
        /*001a*/ 	.short	(.L_5 - .L_4)
	.align		4
.L_4:
        /*001c*/ 	.word	index@(triton_per_fused_mv_0)
        /*0020*/ 	.word	0x00000000


	//----- nvinfo : EIATTR_MIN_STACK_SIZE
	.align		4
.L_5:
        /*0024*/ 	.byte	0x04, 0x12
        /*0026*/ 	.short	(.L_7 - .L_6)
	.align		4
.L_6:
        /*0028*/ 	.word	index@(triton_per_fused_mv_0)
        /*002c*/ 	.word	0x00000000
.L_7:


//--------------------- .nv.info.triton_per_fused_mv_0 --------------------------
	.section	.nv.info.triton_per_fused_mv_0,"",@"SHT_CUDA_INFO"
	.sectionflags	@""
	.align	4


	//----- nvinfo : EIATTR_CUDA_API_VERSION
	.align		4
        /*0000*/ 	.byte	0x04, 0x37
        /*0002*/ 	.short	(.L_9 - .L_8)
.L_8:
        /*0004*/ 	.word	0x0000007c


	//----- nvinfo : EIATTR_KPARAM_INFO
	.align		4
.L_9:
        /*0008*/ 	.byte	0x04, 0x17
        /*000a*/ 	.short	(.L_11 - .L_10)
.L_10:
        /*000c*/ 	.word	0x00000000
        /*0010*/ 	.short	0x0004
        /*0012*/ 	.short	0x001c
        /*0014*/ 	.byte	0x00, 0xf0, 0x11, 0x00


	//----- nvinfo : EIATTR_KPARAM_INFO
	.align		4
.L_11:
        /*0018*/ 	.byte	0x04, 0x17
        /*001a*/ 	.short	(.L_13 - .L_12)
.L_12:
        /*001c*/ 	.word	0x00000000
        /*0020*/ 	.short	0x0003
        /*0022*/ 	.short	0x0018
        /*0024*/ 	.byte	0x00, 0xf0, 0x11, 0x00


	//----- nvinfo : EIATTR_KPARAM_INFO
	.align		4
.L_13:
        /*0028*/ 	.byte	0x04, 0x17
        /*002a*/ 	.short	(.L_15 - .L_14)
.L_14:
        /*002c*/ 	.word	0x00000000
        /*0030*/ 	.short	0x0002
        /*0032*/ 	.short	0x0010
        /*0034*/ 	.byte	0x00, 0xf4, 0x21, 0x00


	//----- nvinfo : EIATTR_KPARAM_INFO
	.align		4
.L_15:
        /*0038*/ 	.byte	0x04, 0x17
        /*003a*/ 	.short	(.L_17 - .L_16)
.L_16:
        /*003c*/ 	.word	0x00000000
        /*0040*/ 	.short	0x0001
        /*0042*/ 	.short	0x0008
        /*0044*/ 	.byte	0x00, 0xf4, 0x21, 0x00


	//----- nvinfo : EIATTR_KPARAM_INFO
	.align		4
.L_17:
        /*0048*/ 	.byte	0x04, 0x17
        /*004a*/ 	.short	(.L_19 - .L_18)
.L_18:
        /*004c*/ 	.word	0x00000000
        /*0050*/ 	.short	0x0000
        /*0052*/ 	.short	0x0000
        /*0054*/ 	.byte	0x00, 0xf4, 0x21, 0x00


	//----- nvinfo : EIATTR_SPARSE_MMA_MASK
	.align		4
.L_19:
        /*0058*/ 	.byte	0x03, 0x50
        /*005a*/ 	.short	0x0000


	//----- nvinfo : EIATTR_MAXREG_COUNT
	.align		4
        /*005c*/ 	.byte	0x03, 0x1b
        /*005e*/ 	.short	0x00ff


	//----- nvinfo : EIATTR_COOP_GROUP_MASK_REGIDS
	.align		4
        /*0060*/ 	.byte	0x04, 0x29
        /*0062*/ 	.short	(.L_21 - .L_20)


	//   ....[0]....
.L_20:
        /*0064*/ 	.word	0xffffffff


	//   ....[1]....
        /*0068*/ 	.word	0xffffffff


	//   ....[2]....
        /*006c*/ 	.word	0xffffffff


	//   ....[3]....
        /*0070*/ 	.word	0xffffffff


	//   ....[4]....
        /*0074*/ 	.word	0xffffffff


	//   ....[5]....
        /*0078*/ 	.word	0xffffffff


	//----- nvinfo : EIATTR_COOP_GROUP_INSTR_OFFSETS
	.align		4
.L_21:
        /*007c*/ 	.byte	0x04, 0x28
        /*007e*/ 	.short	(.L_23 - .L_22)


	//   ....[0]....
.L_22:
        /*0080*/ 	.word	0x000001d0


	//   ....[1]....
        /*0084*/ 	.word	0x000001f0


	//   ....[2]....
        /*0088*/ 	.word	0x00000210


	//   ....[3]....
        /*008c*/ 	.word	0x00000230


	//   ....[4]....
        /*0090*/ 	.word	0x00000250


	//   ....[5]....
        /*0094*/ 	.word	0x000002d0


	//----- nvinfo : EIATTR_EXIT_INSTR_OFFSETS
	.align		4
.L_23:
        /*0098*/ 	.byte	0x04, 0x1c
        /*009a*/ 	.short	(.L_25 - .L_24)


	//   ....[0]....
.L_24:
        /*009c*/ 	.word	0x00000310


	//   ....[1]....
        /*00a0*/ 	.word	0x00000360


	//----- nvinfo : EIATTR_REQNTID
	.align		4
.L_25:
        /*00a4*/ 	.byte	0x04, 0x10
        /*00a6*/ 	.short	(.L_27 - .L_26)
.L_26:
        /*00a8*/ 	.word	0x00000040
        /*00ac*/ 	.word	0x00000001
        /*00b0*/ 	.word	0x00000001


	//----- nvinfo : EIATTR_CBANK_PARAM_SIZE
	.align		4
.L_27:
        /*00b4*/ 	.byte	0x03, 0x19
        /*00b6*/ 	.short	0x0020


	//----- nvinfo : EIATTR_PARAM_CBANK
	.align		4
        /*00b8*/ 	.byte	0x04, 0x0a
        /*00ba*/ 	.short	(.L_29 - .L_28)
	.align		4
.L_28:
        /*00bc*/ 	.word	index@(.nv.constant0.triton_per_fused_mv_0)
        /*00c0*/ 	.short	0x0210
        /*00c2*/ 	.short	0x0020


	//----- nvinfo : EIATTR_SW_WAR
	.align		4
.L_29:
        /*00c4*/ 	.byte	0x04, 0x36
        /*00c6*/ 	.short	(.L_31 - .L_30)
.L_30:
        /*00c8*/ 	.word	0x00000008
.L_31:


//--------------------- .nv.callgraph             --------------------------
	.section	.nv.callgraph,"",@"SHT_CUDA_CALLGRAPH"
	.align	4
	.sectionentsize	8
	.align		4
        /*0000*/ 	.word	0x00000000
	.align		4
        /*0004*/ 	.word	0xffffffff
	.align		4
        /*0008*/ 	.word	0x00000000
	.align		4
        /*000c*/ 	.word	0xfffffffe
	.align		4
        /*0010*/ 	.word	0x00000000
	.align		4
        /*0014*/ 	.word	0xfffffffd
	.align		4
        /*0018*/ 	.word	0x00000000
	.align		4
        /*001c*/ 	.word	0xfffffffc


//--------------------- .text.triton_per_fused_mv_0 --------------------------
	.section	.text.triton_per_fused_mv_0,"ax",@progbits
	.sectionflags	@"SHF_BARRIERS=1"
	.align	128
        .global         triton_per_fused_mv_0
        .type           triton_per_fused_mv_0,@function
        .size           triton_per_fused_mv_0,(.L_x_1 - triton_per_fused_mv_0)
        .other          triton_per_fused_mv_0,@"STO_CUDA_ENTRY STV_DEFAULT"
triton_per_fused_mv_0:
.text.triton_per_fused_mv_0:
[----:B------:R-:W0:Y:S02]  /*0000*/  LDC R1, c[0x0][0x28] ;  /* 0x00000a00ff017b82 */ /* 0x000e240000000800 */
[----:B------:R-:W1:Y:S01]  /*0010*/  S2R R12, SR_TID.X ;  /* 0x00000000000c7919 */ /* 0x000e620000002100 */
[----:B------:R-:W2:Y:S01]  /*0020*/  LDC.64 R4, c[0x0][0x210] ;  /* 0x00008400ff047b82 */ /* 0x000ea20000000a00 */
[----:B------:R-:W-:Y:S01]  /*0030*/  ULDC.64 UR6, c[0x0][0x208] ;  /* 0x0000820000067ab9 */ /* 0x000fe20000000a00 */
[----:B------:R-:W3:Y:S06]  /*0040*/  S2R R0, SR_CTAID.X ;  /* 0x0000000000007919 */ /* 0x000eec0000002500 */
[----:B------:R-:W4:Y:S01]  /*0050*/  LDC.64 R6, c[0x0][0x218] ;  /* 0x00008600ff067b82 */ /* 0x000f220000000a00 */
[----:B-1----:R-:W-:-:S02]  /*0060*/  LOP3.LUT R3, R12, 0x3f, RZ, 0xc0, !PT ;  /* 0x0000003f0c037812 */ /* 0x002fc400078ec0ff */
[----:B---3--:R-:W-:-:S03]  /*0070*/  ISETP.GE.AND P0, PT, R0, 0x80, PT ;  /* 0x000000800000780c */ /* 0x008fc60003f06270 */
[----:B------:R-:W-:Y:S01]  /*0080*/  IMAD R9, R0, 0x30, R3 ;  /* 0x0000003000097824 */ /* 0x000fe200078e0203 */
[C---:B------:R-:W-:Y:S01]  /*0090*/  ISETP.GE.U32.AND P2, PT, R3.reuse, 0x30, PT ;  /* 0x000000300300780c */ /* 0x040fe20003f46070 */
[C---:B----4-:R-:W-:Y:S01]  /*00a0*/  IMAD.WIDE.U32 R6, R3.reuse, 0x4, R6 ;  /* 0x0000000403067825 */ /* 0x050fe200078e0006 */
[----:B------:R-:W-:-:S03]  /*00b0*/  ISETP.LT.U32.AND P1, PT, R3, 0x30, !P0 ;  /* 0x000000300300780c */ /* 0x000fc60004721070 */
[----:B--2---:R-:W-:Y:S01]  /*00c0*/  IMAD.WIDE R4, R9, 0x4, R4 ;  /* 0x0000000409047825 */ /* 0x004fe200078e0204 */
[----:B------:R-:W-:-:S07]  /*00d0*/  CS2R R8, SRZ ;  /* 0x0000000000087805 */ /* 0x000fce000001ff00 */
[----:B------:R1:W2:Y:S04]  /*00e0*/  @!P2 LDG.E.EL R9, desc[UR6][R6.64] ;  /* 0x000000060609a981 */ /* 0x0002a8000c2e1900 */
[----:B------:R-:W3:Y:S01]  /*00f0*/  @P1 LDG.E R8, desc[UR6][R4.64] ;  /* 0x0000000604081981 */ /* 0x000ee2000c1e1900 */
[----:B------:R-:W4:Y:S01]  /*0100*/  S2UR UR5, SR_CgaCtaId ;  /* 0x00000000000579c3 */ /* 0x000f220000008800 */
[----:B------:R-:W-:Y:S01]  /*0110*/  UMOV UR4, 0x400 ;  /* 0x0000040000047882 */ /* 0x000fe20000000000 */
[----:B------:R-:W-:Y:S02]  /*0120*/  ISETP.EQ.AND P0, PT, R3, RZ, !P0 ;  /* 0x000000ff0300720c */ /* 0x000fe40004702270 */
[----:B-1----:R-:W-:Y:S02]  /*0130*/  SHF.R.U32.HI R6, RZ, 0x3, R12 ;  /* 0x00000003ff067819 */ /* 0x002fe4000001160c */
[----:B------:R-:W-:-:S02]  /*0140*/  LOP3.LUT R7, R12, 0x1, RZ, 0xc0, !PT ;  /* 0x000000010c077812 */ /* 0x000fc400078ec0ff */
[----:B------:R-:W-:Y:S01]  /*0150*/  LOP3.LUT R6, R6, 0x4, RZ, 0xc0, !PT ;  /* 0x0000000406067812 */ /* 0x000fe200078ec0ff */
[----:B----4-:R-:W-:Y:S01]  /*0160*/  UPRMT UR4, UR5, 0x654, UR4 ;  /* 0x0000065405047896 */ /* 0x010fe20008000004 */
[----:B--2---:R-:W-:Y:S02]  /*0170*/  SEL R9, R9, RZ, !P2 ;  /* 0x000000ff09097207 */ /* 0x004fe40005000000 */
[----:B------:R-:W-:Y:S02]  /*0180*/  ISETP.GE.AND P2, PT, R12, 0x2, PT ;  /* 0x000000020c00780c */ /* 0x000fe40003f46270 */
[----:B---3--:R-:W-:-:S05]  /*0190*/  SEL R8, R8, RZ, P1 ;  /* 0x000000ff08087207 */ /* 0x008fca0000800000 */
[----:B------:R-:W-:-:S05]  /*01a0*/  FMUL R9, R8, R9 ;  /* 0x0000000908097220 */ /* 0x000fca0000400000 */
[----:B------:R-:W-:Y:S02]  /*01b0*/  FSEL R9, R9, RZ, P1 ;  /* 0x000000ff09097208 */ /* 0x000fe40000800000 */
[----:B------:R-:W-:-:S03]  /*01c0*/  LOP3.LUT P1, RZ, R12, 0x1f, RZ, 0xc0, !PT ;  /* 0x0000001f0cff7812 */ /* 0x000fc6000782c0ff */
[----:B------:R-:W1:Y:S02]  /*01d0*/  SHFL.BFLY PT, R8, R9, 0x10, 0x1f ;  /* 0x0e001f0009087f89 */ /* 0x000e6400000e0000 */
[----:B-1----:R-:W-:-:S05]  /*01e0*/  FADD R8, R9, R8 ;  /* 0x0000000809087221 */ /* 0x002fca0000000000 */
[----:B------:R-:W1:Y:S02]  /*01f0*/  SHFL.BFLY PT, R11, R8, 0x8, 0x1f ;  /* 0x0d001f00080b7f89 */ /* 0x000e6400000e0000 */
[----:B-1----:R-:W-:-:S05]  /*0200*/  FADD R11, R8, R11 ;  /* 0x0000000b080b7221 */ /* 0x002fca0000000000 */
[----:B------:R-:W1:Y:S02]  /*0210*/  SHFL.BFLY PT, R10, R11, 0x4, 0x1f ;  /* 0x0c801f000b0a7f89 */ /* 0x000e6400000e0000 */
[----:B-1----:R-:W-:-:S05]  /*0220*/  FADD R10, R11, R10 ;  /* 0x0000000a0b0a7221 */ /* 0x002fca0000000000 */
[----:B------:R-:W1:Y:S02]  /*0230*/  SHFL.BFLY PT, R5, R10, 0x2, 0x1f ;  /* 0x0c401f000a057f89 */ /* 0x000e6400000e0000 */
[----:B-1----:R-:W-:-:S05]  /*0240*/  FADD R5, R10, R5 ;  /* 0x000000050a057221 */ /* 0x002fca0000000000 */
[----:B------:R-:W1:Y:S02]  /*0250*/  SHFL.BFLY PT, R4, R5, 0x1, 0x1f ;  /* 0x0c201f0005047f89 */ /* 0x000e6400000e0000 */
[----:B-1----:R-:W-:Y:S01]  /*0260*/  FADD R9, R5, R4 ;  /* 0x0000000405097221 */ /* 0x002fe20000000000 */
[----:B------:R-:W-:-:S04]  /*0270*/  LEA R4, R12, UR4, 0x2 ;  /* 0x000000040c047c11 */ /* 0x000fc8000f8e10ff */
[----:B------:R-:W-:Y:S01]  /*0280*/  @!P1 STS [R6+UR4], R9 ;  /* 0x0000000906009988 */ /* 0x000fe20008000804 */
[----:B------:R-:W-:Y:S01]  /*0290*/  BAR.SYNC.DEFER_BLOCKING 0x0 ;  /* 0x0000000000007b1d */ /* 0x000fe20000010000 */
[----:B------:R-:W-:-:S04]  /*02a0*/  ISETP.NE.U32.AND P1, PT, R7, 0x1, PT ;  /* 0x000000010700780c */ /* 0x000fc80003f25070 */
[----:B------:R-:W-:Y:S01]  /*02b0*/  ISETP.LT.AND P1, PT, R12, 0x2, P1 ;  /* 0x000000020c00780c */ /* 0x000fe20000f21270 */
[----:B------:R-:W1:Y:S04]  /*02c0*/  @!P2 LDS R2, [R4] ;  /* 0x000000000402a984 */ /* 0x000e680000000800 */
[----:B-1----:R-:W1:Y:S02]  /*02d0*/  SHFL.BFLY PT, R5, R2, 0x1, 0x1f ;  /* 0x0c201f0002057f89 */ /* 0x002e6400000e0000 */
[----:B-1----:R-:W-:-:S06]  /*02e0*/  FADD R5, R2, R5 ;  /* 0x0000000502057221 */ /* 0x002fcc0000000000 */
[----:B------:R1:W-:Y:S01]  /*02f0*/  @P1 STS [R4], R5 ;  /* 0x0000000504001388 */ /* 0x0003e20000000800 */
[----:B------:R-:W-:Y:S06]  /*0300*/  BAR.SYNC.DEFER_BLOCKING 0x0 ;  /* 0x0000000000007b1d */ /* 0x000fec0000010000 */
[----:B-1----:R-:W-:Y:S05]  /*0310*/  @!P0 EXIT ;  /* 0x000000000000894d */ /* 0x002fea0003800000 */
[----:B------:R-:W0:Y:S01]  /*0320*/  LDS R5, [UR4] ;  /* 0x00000004ff057984 */ /* 0x000e220008000800 */
[----:B------:R-:W1:Y:S02]  /*0330*/  LDC.64 R2, c[0x0][0x220] ;  /* 0x00008800ff027b82 */ /* 0x000e640000000a00 */
[----:B-1----:R-:W-:-:S05]  /*0340*/  IMAD.WIDE R2, R0, 0x4, R2 ;  /* 0x0000000400027825 */ /* 0x002fca00078e0202 */
[----:B0-----:R-:W-:Y:S01]  /*0350*/  STG.E desc[UR6][R2.64], R5 ;  /* 0x0000000502007986 */ /* 0x001fe2000c101906 */
[----:B------:R-:W-:Y:S05]  /*0360*/  EXIT ;  /* 0x000000000000794d */ /* 0x000fea0003800000 */
.L_x_0:
[----:B------:R-:W-:-:S00]  /*0370*/  BRA `(.L_x_0) ;  /* 0xfffffffc00fc7947 */ /* 0x000fc0000383ffff */
[----:B------:R-:W-:-:S00]  /*0380*/  NOP ;  /* 0x0000000000007918 */ /* 0x000fc00000000000 */
[----:B------:R-:W-:-:S00]  /*0390*/  NOP ;  /* 0x0000000000007918 */ /* 0x000fc00000000000 */
[----:B------:R-:W-:-:S00]  /*03a0*/  NOP ;  /* 0x0000000000007918 */ /* 0x000fc00000000000 */
[----:B------:R-:W-:-:S00]  /*03b0*/  NOP ;  /* 0x0000000000007918 */ /* 0x000fc00000000000 */
[----:B------:R-:W-:-:S00]  /*03c0*/  NOP ;  /* 0x0000000000007918 */ /* 0x000fc00000000000 */
[----:B------:R-:W-:-:S00]  /*03d0*/  NOP ;  /* 0x0000000000007918 */ /* 0x000fc00000000000 */
[----:B------:R-:W-:-:S00]  /*03e0*/  NOP ;  /* 0x0000000000007918 */ /* 0x000fc00000000000 */
[----:B------:R-:W-:-:S00]  /*03f0*/  NOP ;  /* 0x0000000000007918 */ /* 0x000fc00000000000 */
.L_x_1:


//--------------------- .nv.shared.triton_per_fused_mv_0 --------------------------
	.section	.nv.shared.triton_per_fused_mv_0,"aw",@nobits
	.sectionflags	@""
	.align	16
	.zero		1024


//--------------------- .nv.constant0.triton_per_fused_mv_0 --------------------------
	.section	.nv.constant0.triton_per_fused_mv_0,"a",@progbits
	.sectionflags	@""
	.align	4
.nv.constant0.triton_per_fused_mv_0:
	.zero		560
